	.headerflags	@"EF_CUDA_TEXMODE_UNIFIED EF_CUDA_64BIT_ADDRESS EF_CUDA_ACCELERATORS EF_CUDA_SM90 EF_CUDA_VIRTUAL_SM(EF_CUDA_SM90)"
	.elftype	@"ET_EXEC"


//--------------------- .nv.info                  --------------------------
	.section	.nv.info,"",@"SHT_CUDA_INFO"
	.align	4


	//----- nvinfo : EIATTR_REGCOUNT
	.align		4
        /*0000*/ 	.byte	0x04, 0x2f
        /*0002*/ 	.short	(.L_2 - .L_1)
	.align		4
.L_1:
        /*0004*/ 	.word	index@(triton_red_fused_convolution_native_layer_norm_12)
        /*0008*/ 	.word	0x00000028


	//----- nvinfo : EIATTR_MIN_STACK_SIZE
	.align		4
.L_2:
        /*000c*/ 	.byte	0x04, 0x12
        /*000e*/ 	.short	(.L_4 - .L_3)
	.align		4
.L_3:
        /*0010*/ 	.word	index@(triton_red_fused_convolution_native_layer_norm_12)
        /*0014*/ 	.word	0x00000000


	//----- nvinfo : EIATTR_FRAME_SIZE
	.align		4
.L_4:
        /*0018*/ 	.byte	0x04, 0x11
        /*001a*/ 	.short	(.L_6 - .L_5)
	.align		4
.L_5:
        /*001c*/ 	.word	index@(triton_red_fused_convolution_native_layer_norm_12)
        /*0020*/ 	.word	0x00000000


	//----- nvinfo : EIATTR_MIN_STACK_SIZE
	.align		4
.L_6:
        /*0024*/ 	.byte	0x04, 0x12
        /*0026*/ 	.short	(.L_8 - .L_7)
	.align		4
.L_7:
        /*0028*/ 	.word	index@(triton_red_fused_convolution_native_layer_norm_12)
        /*002c*/ 	.word	0x00000000
.L_8:


//--------------------- .nv.info.triton_red_fused_convolution_native_layer_norm_12 --------------------------
	.section	.nv.info.triton_red_fused_convolution_native_layer_norm_12,"",@"SHT_CUDA_INFO"
	.sectionflags	@""
	.align	4


	//----- nvinfo : EIATTR_CUDA_API_VERSION
	.align		4
        /*0000*/ 	.byte	0x04, 0x37
        /*0002*/ 	.short	(.L_10 - .L_9)
.L_9:
        /*0004*/ 	.word	0x0000007c


	//----- nvinfo : EIATTR_KPARAM_INFO
	.align		4
.L_10:
        /*0008*/ 	.byte	0x04, 0x17
        /*000a*/ 	.short	(.L_12 - .L_11)
.L_11:
        /*000c*/ 	.word	0x00000000
        /*0010*/ 	.short	0x0008
        /*0012*/ 	.short	0x003c
        /*0014*/ 	.byte	0x00, 0xf0, 0x11, 0x00


	//----- nvinfo : EIATTR_KPARAM_INFO
	.align		4
.L_12:
        /*0018*/ 	.byte	0x04, 0x17
        /*001a*/ 	.short	(.L_14 - .L_13)
.L_13:
        /*001c*/ 	.word	0x00000000
        /*0020*/ 	.short	0x0007
        /*0022*/ 	.short	0x0038
        /*0024*/ 	.byte	0x00, 0xf0, 0x11, 0x00


	//----- nvinfo : EIATTR_KPARAM_INFO
	.align		4
.L_14:
        /*0028*/ 	.byte	0x04, 0x17
        /*002a*/ 	.short	(.L_16 - .L_15)
.L_15:
        /*002c*/ 	.word	0x00000000
        /*0030*/ 	.short	0x0006
        /*0032*/ 	.short	0x0030
        /*0034*/ 	.byte	0x00, 0xf4, 0x21, 0x00


	//----- nvinfo : EIATTR_KPARAM_INFO
	.align		4
.L_16:
        /*0038*/ 	.byte	0x04, 0x17
        /*003a*/ 	.short	(.L_18 - .L_17)
.L_17:
        /*003c*/ 	.word	0x00000000
        /*0040*/ 	.short	0x0005
        /*0042*/ 	.short	0x0028
        /*0044*/ 	.byte	0x00, 0xf4, 0x21, 0x00


	//----- nvinfo : EIATTR_KPARAM_INFO
	.align		4
.L_18:
        /*0048*/ 	.byte	0x04, 0x17
        /*004a*/ 	.short	(.L_20 - .L_19)
.L_19:
        /*004c*/ 	.word	0x00000000
        /*0050*/ 	.short	0x0004
        /*0052*/ 	.short	0x0020
        /*0054*/ 	.byte	0x00, 0xf4, 0x21, 0x00


	//----- nvinfo : EIATTR_KPARAM_INFO
	.align		4
.L_20:
        /*0058*/ 	.byte	0x04, 0x17
        /*005a*/ 	.short	(.L_22 - .L_21)
.L_21:
        /*005c*/ 	.word	0x00000000
        /*0060*/ 	.short	0x0003
        /*0062*/ 	.short	0x0018
        /*0064*/ 	.byte	0x00, 0xf4, 0x21, 0x00


	//----- nvinfo : EIATTR_KPARAM_INFO
	.align		4
.L_22:
        /*0068*/ 	.byte	0x04, 0x17
        /*006a*/ 	.short	(.L_24 - .L_23)
.L_23:
        /*006c*/ 	.word	0x00000000
        /*0070*/ 	.short	0x0002
        /*0072*/ 	.short	0x0010
        /*0074*/ 	.byte	0x00, 0xf4, 0x21, 0x00


	//----- nvinfo : EIATTR_KPARAM_INFO
	.align		4
.L_24:
        /*0078*/ 	.byte	0x04, 0x17
        /*007a*/ 	.short	(.L_26 - .L_25)
.L_25:
        /*007c*/ 	.word	0x00000000
        /*0080*/ 	.short	0x0001
        /*0082*/ 	.short	0x0008
        /*0084*/ 	.byte	0x00, 0xf4, 0x21, 0x00


	//----- nvinfo : EIATTR_KPARAM_INFO
	.align		4
.L_26:
        /*0088*/ 	.byte	0x04, 0x17
        /*008a*/ 	.short	(.L_28 - .L_27)
.L_27:
        /*008c*/ 	.word	0x00000000
        /*0090*/ 	.short	0x0000
        /*0092*/ 	.short	0x0000
        /*0094*/ 	.byte	0x00, 0xf4, 0x21, 0x00


	//----- nvinfo : EIATTR_SPARSE_MMA_MASK
	.align		4
.L_28:
        /*0098*/ 	.byte	0x03, 0x50
        /*009a*/ 	.short	0x0000


	//----- nvinfo : EIATTR_MAXREG_COUNT
	.align		4
        /*009c*/ 	.byte	0x03, 0x1b
        /*009e*/ 	.short	0x00ff


	//----- nvinfo : EIATTR_COOP_GROUP_MASK_REGIDS
	.align		4
        /*00a0*/ 	.byte	0x04, 0x29
        /*00a2*/ 	.short	(.L_30 - .L_29)


	//   ....[0]....
.L_29:
        /*00a4*/ 	.word	0xffffffff


	//   ....[1]....
        /*00a8*/ 	.word	0xffffffff


	//   ....[2]....
        /*00ac*/ 	.word	0xffffffff


	//----- nvinfo : EIATTR_COOP_GROUP_INSTR_OFFSETS
	.align		4
.L_30:
        /*00b0*/ 	.byte	0x04, 0x28
        /*00b2*/ 	.short	(.L_32 - .L_31)


	//   ....[0]....
.L_31:
        /*00b4*/ 	.word	0x00000a10


	//   ....[1]....
        /*00b8*/ 	.word	0x00000d20


	//   ....[2]....
        /*00bc*/ 	.word	0x00000df0


	//----- nvinfo : EIATTR_EXIT_INSTR_OFFSETS
	.align		4
.L_32:
        /*00c0*/ 	.byte	0x04, 0x1c
        /*00c2*/ 	.short	(.L_34 - .L_33)


	//   ....[0]....
.L_33:
        /*00c4*/ 	.word	0x00003750


	//   ....[1]....
        /*00c8*/ 	.word	0x00003770


	//----- nvinfo : EIATTR_REQNTID
	.align		4
.L_34:
        /*00cc*/ 	.byte	0x04, 0x10
        /*00ce*/ 	.short	(.L_36 - .L_35)
.L_35:
        /*00d0*/ 	.word	0x00000080
        /*00d4*/ 	.word	0x00000001
        /*00d8*/ 	.word	0x00000001


	//----- nvinfo : EIATTR_CBANK_PARAM_SIZE
	.align		4
.L_36:
        /*00dc*/ 	.byte	0x03, 0x19
        /*00de*/ 	.short	0x0040


	//----- nvinfo : EIATTR_PARAM_CBANK
	.align		4
        /*00e0*/ 	.byte	0x04, 0x0a
        /*00e2*/ 	.short	(.L_38 - .L_37)
	.align		4
.L_37:
        /*00e4*/ 	.word	index@(.nv.constant0.triton_red_fused_convolution_native_layer_norm_12)
        /*00e8*/ 	.short	0x0210
        /*00ea*/ 	.short	0x0040


	//----- nvinfo : EIATTR_SW_WAR
	.align		4
.L_38:
        /*00ec*/ 	.byte	0x04, 0x36
        /*00ee*/ 	.short	(.L_40 - .L_39)
.L_39:
        /*00f0*/ 	.word	0x00000008
.L_40:


//--------------------- .nv.callgraph             --------------------------
	.section	.nv.callgraph,"",@"SHT_CUDA_CALLGRAPH"
	.align	4
	.sectionentsize	8
	.align		4
        /*0000*/ 	.word	0x00000000
	.align		4
        /*0004*/ 	.word	0xffffffff
	.align		4
        /*0008*/ 	.word	0x00000000
	.align		4
        /*000c*/ 	.word	0xfffffffe
	.align		4
        /*0010*/ 	.word	0x00000000
	.align		4
        /*0014*/ 	.word	0xfffffffd
	.align		4
        /*0018*/ 	.word	0x00000000
	.align		4
        /*001c*/ 	.word	0xfffffffc


//--------------------- .nv.constant4             --------------------------
	.section	.nv.constant4,"a",@progbits
	.align	8
	.align		8
.nv.constant4:
        /*0000*/ 	.dword	_$_str


//--------------------- .text.triton_red_fused_convolution_native_layer_norm_12 --------------------------
	.section	.text.triton_red_fused_convolution_native_layer_norm_12,"ax",@progbits
	.sectionflags	@"SHF_BARRIERS=1"
	.align	128
        .global         triton_red_fused_convolution_native_layer_norm_12
        .type           triton_red_fused_convolution_native_layer_norm_12,@function
        .size           triton_red_fused_convolution_native_layer_norm_12,(.L_x_2 - triton_red_fused_convolution_native_layer_norm_12)
        .other          triton_red_fused_convolution_native_layer_norm_12,@"STO_CUDA_ENTRY STV_DEFAULT"
triton_red_fused_convolution_native_layer_norm_12:
.text.triton_red_fused_convolution_native_layer_norm_12:
[----:B------:R-:W0:Y:S02]  /*0000*/  LDC R1, c[0x0][0x28] ;  /* 0x00000a00ff017b82 */ /* 0x000e240000000800 */
[----:B------:R-:W1:Y:S01]  /*0010*/  S2R R16, SR_TID.X ;  /* 0x0000000000107919 */ /* 0x000e620000002100 */
[----:B------:R-:W2:Y:S01]  /*0020*/  LDC.64 R2, c[0x0][0x210] ;  /* 0x00008400ff027b82 */ /* 0x000ea20000000a00 */
[----:B------:R-:W-:Y:S01]  /*0030*/  CS2R R6, SRZ ;  /* 0x0000000000067805 */ /* 0x000fe2000001ff00 */
[----:B------:R-:W-:Y:S01]  /*0040*/  ULDC.64 UR6, c[0x0][0x208] ;  /* 0x0000820000067ab9 */ /* 0x000fe20000000a00 */
[----:B------:R-:W3:Y:S05]  /*0050*/  S2R R21, SR_CTAID.X ;  /* 0x0000000000157919 */ /* 0x000eea0000002500 */
[----:B------:R-:W4:Y:S01]  /*0060*/  LDC.64 R12, c[0x0][0x218] ;  /* 0x00008600ff0c7b82 */ /* 0x000f220000000a00 */
[----:B-1----:R-:W-:-:S02]  /*0070*/  SHF.R.U32.HI R0, RZ, 0x1, R16 ;  /* 0x00000001ff007819 */ /* 0x002fc40000011610 */
[----:B------:R-:W-:Y:S02]  /*0080*/  SHF.L.U32 R4, R16, 0x2, RZ ;  /* 0x0000000210047819 */ /* 0x000fe400000006ff */
[----:B---3--:R-:W-:Y:S02]  /*0090*/  SHF.L.U32 R15, R21, 0x6, RZ ;  /* 0x00000006150f7819 */ /* 0x008fe400000006ff */
[----:B------:R-:W-:Y:S02]  /*00a0*/  SGXT.U32 R0, R0, 0x6 ;  /* 0x000000060000781a */ /* 0x000fe40000000000 */
[----:B------:R-:W-:Y:S02]  /*00b0*/  LOP3.LUT R17, R4, 0x4, RZ, 0xc0, !PT ;  /* 0x0000000404117812 */ /* 0x000fe400078ec0ff */
[----:B------:R-:W-:-:S03]  /*00c0*/  LOP3.LUT R14, R15, R0, RZ, 0xfc, !PT ;  /* 0x000000000f0e7212 */ /* 0x000fc600078efcff */
[----:B----4-:R-:W-:Y:S01]  /*00d0*/  IMAD.WIDE.U32 R18, R17, 0x4, R12 ;  /* 0x0000000411127825 */ /* 0x010fe200078e000c */
[----:B------:R-:W-:-:S03]  /*00e0*/  ISETP.GE.AND P1, PT, R14, 0x100, PT ;  /* 0x000001000e00780c */ /* 0x000fc60003f26270 */
[----:B------:R-:W-:Y:S01]  /*00f0*/  IMAD R5, R14, 0xc0, R17 ;  /* 0x000000c00e057824 */ /* 0x000fe200078e0211 */
[----:B------:R-:W3:Y:S03]  /*0100*/  LDG.E.EL.128 R8, desc[UR6][R18.64] ;  /* 0x0000000612087981 */ /* 0x000ee6000c2e1d00 */
[----:B--2---:R-:W-:Y:S01]  /*0110*/  IMAD.WIDE R2, R5, 0x4, R2 ;  /* 0x0000000405027825 */ /* 0x004fe200078e0202 */
[----:B------:R-:W-:-:S06]  /*0120*/  CS2R R4, SRZ ;  /* 0x0000000000047805 */ /* 0x000fcc000001ff00 */
[----:B------:R-:W2:Y:S01]  /*0130*/  @!P1 LDG.E.EF.128 R4, desc[UR6][R2.64] ;  /* 0x0000000602049981 */ /* 0x000ea2000c0e1d00 */
[----:B------:R-:W-:Y:S02]  /*0140*/  LEA R22, R21, R0, 0x6 ;  /* 0x0000000015167211 */ /* 0x000fe400078e30ff */
[----:B------:R-:W-:Y:S02]  /*0150*/  LOP3.LUT R21, R16, 0x1, RZ, 0xc0, !PT ;  /* 0x0000000110157812 */ /* 0x000fe400078ec0ff */
[----:B------:R-:W-:Y:S02]  /*0160*/  LOP3.LUT R16, R15, 0x3f, R16, 0xf8, !PT ;  /* 0x0000003f0f107812 */ /* 0x000fe400078ef810 */
[----:B------:R-:W-:Y:S01]  /*0170*/  ISETP.LT.AND P2, PT, R14, 0x100, PT ;  /* 0x000001000e00780c */ /* 0x000fe20003f41270 */
[----:B------:R-:W-:Y:S01]  /*0180*/  IMAD.WIDE.U32 R12, R21, 0x10, R12 ;  /* 0x00000010150c7825 */ /* 0x000fe200078e000c */
[----:B------:R-:W-:Y:S01]  /*0190*/  HFMA2.MMA R21, -RZ, RZ, 0, 0 ;  /* 0x00000000ff157435 */ /* 0x000fe200000001ff */
[----:B------:R-:W-:-:S02]  /*01a0*/  MOV R27, RZ ;  /* 0x000000ff001b7202 */ /* 0x000fc40000000f00 */
[----:B------:R-:W-:Y:S02]  /*01b0*/  CS2R R24, SRZ ;  /* 0x0000000000187805 */ /* 0x000fe4000001ff00 */
[----:B------:R-:W-:Y:S02]  /*01c0*/  MOV R32, RZ ;  /* 0x000000ff00207202 */ /* 0x000fe40000000f00 */
[----:B--2---:R-:W-:Y:S02]  /*01d0*/  SEL R20, R7, RZ, !P1 ;  /* 0x000000ff07147207 */ /* 0x004fe40004800000 */
[----:B------:R-:W-:Y:S02]  /*01e0*/  SEL R0, R5, RZ, !P1 ;  /* 0x000000ff05007207 */ /* 0x000fe40004800000 */
[----:B------:R-:W-:Y:S02]  /*01f0*/  SEL R7, R6, RZ, !P1 ;  /* 0x000000ff06077207 */ /* 0x000fe40004800000 */
[----:B------:R-:W-:Y:S01]  /*0200*/  SEL R5, R4, RZ, !P1 ;  /* 0x000000ff04057207 */ /* 0x000fe20004800000 */
[----:B---3--:R-:W-:Y:S01]  /*0210*/  FADD R11, R20, R11 ;  /* 0x0000000b140b7221 */ /* 0x008fe20000000000 */
[----:B------:R-:W-:Y:S01]  /*0220*/  FADD R9, R0, R9 ;  /* 0x0000000900097221 */ /* 0x000fe20000000000 */
[----:B------:R-:W-:-:S02]  /*0230*/  FADD R10, R7, R10 ;  /* 0x0000000a070a7221 */ /* 0x000fc40000000000 */
[----:B------:R-:W-:-:S05]  /*0240*/  FADD R8, R5, R8 ;  /* 0x0000000805087221 */ /* 0x000fca0000000000 */
[----:B------:R1:W-:Y:S01]  /*0250*/  @!P1 STG.E.128 desc[UR6][R2.64], R8 ;  /* 0x0000000802009986 */ /* 0x0003e2000c101d06 */
[----:B------:R-:W-:Y:S01]  /*0260*/  SHF.R.S32.HI R7, RZ, 0x1f, R16 ;  /* 0x0000001fff077819 */ /* 0x000fe20000011410 */
[----:B------:R-:W-:Y:S01]  /*0270*/  IMAD R0, R22, 0xc0, R17 ;  /* 0x000000c016007824 */ /* 0x000fe200078e0211 */
[----:B------:R-:W-:Y:S02]  /*0280*/  IADD3 R4, P0, R12, 0x20, RZ ;  /* 0x000000200c047810 */ /* 0x000fe40007f1e0ff */
[----:B------:R-:W-:Y:S02]  /*0290*/  LEA.HI R7, R7, R16, RZ, 0x3 ;  /* 0x0000001007077211 */ /* 0x000fe400078f18ff */
[----:B------:R-:W-:Y:S01]  /*02a0*/  SEL R20, RZ, 0x3f800000, !P2 ;  /* 0x3f800000ff147807 */ /* 0x000fe20005000000 */
[----:B------:R-:W-:Y:S01]  /*02b0*/  HFMA2.MMA R22, -RZ, RZ, 0, 0 ;  /* 0x00000000ff167435 */ /* 0x000fe200000001ff */
[----:B------:R-:W-:Y:S02]  /*02c0*/  IADD3.X R5, RZ, R13, RZ, P0, !PT ;  /* 0x0000000dff057210 */ /* 0x000fe400007fe4ff */
[----:B------:R-:W-:-:S02]  /*02d0*/  FSEL R28, R11, RZ, !P1 ;  /* 0x000000ff0b1c7208 */ /* 0x000fc40004800000 */
[----:B------:R-:W-:Y:S02]  /*02e0*/  FSEL R29, R10, RZ, !P1 ;  /* 0x000000ff0a1d7208 */ /* 0x000fe40004800000 */
[----:B------:R-:W-:Y:S02]  /*02f0*/  FSEL R18, R9, RZ, !P1 ;  /* 0x000000ff09127208 */ /* 0x000fe40004800000 */
[----:B------:R-:W-:Y:S02]  /*0300*/  FSEL R23, R8, RZ, !P1 ;  /* 0x000000ff08177208 */ /* 0x000fe40004800000 */
[----:B------:R-:W-:Y:S02]  /*0310*/  SHF.R.S32.HI R17, RZ, 0x3, R7 ;  /* 0x00000003ff117819 */ /* 0x000fe40000011407 */
[----:B------:R-:W-:Y:S02]  /*0320*/  MOV R19, R20 ;  /* 0x0000001400137202 */ /* 0x000fe40000000f00 */
[----:B------:R-:W-:-:S02]  /*0330*/  MOV R30, R20 ;  /* 0x00000014001e7202 */ /* 0x000fc40000000f00 */
[----:B-1----:R-:W-:-:S07]  /*0340*/  MOV R26, R20 ;  /* 0x00000014001a7202 */ /* 0x002fce0000000f00 */
.L_x_0:
[----:B------:R-:W1:Y:S01]  /*0350*/  LDC.64 R6, c[0x0][0x210] ;  /* 0x00008400ff067b82 */ /* 0x000e620000000a00 */
[----:B------:R-:W-:Y:S02]  /*0360*/  IADD3 R2, R0, 0x8, RZ ;  /* 0x0000000800027810 */ /* 0x000fe40007ffe0ff */
[----:B------:R-:W-:Y:S02]  /*0370*/  CS2R R8, SRZ ;  /* 0x0000000000087805 */ /* 0x000fe4000001ff00 */
[----:B------:R-:W-:Y:S01]  /*0380*/  CS2R R10, SRZ ;  /* 0x00000000000a7805 */ /* 0x000fe2000001ff00 */
[----:B------:R-:W2:Y:S01]  /*0390*/  LDG.E.EL.128 R12, desc[UR6][R4.64] ;  /* 0x00000006040c7981 */ /* 0x000ea2000c2e1d00 */
[----:B------:R-:W-:-:S05]  /*03a0*/  IADD3 R3, R2, R27, RZ ;  /* 0x0000001b02037210 */ /* 0x000fca0007ffe0ff */
[----:B-1----:R-:W-:-:S05]  /*03b0*/  IMAD.WIDE R2, R3, 0x4, R6 ;  /* 0x0000000403027825 */ /* 0x002fca00078e0206 */
[----:B------:R-:W3:Y:S01]  /*03c0*/  @!P1 LDG.E.EF.128 R8, desc[UR6][R2.64] ;  /* 0x0000000602089981 */ /* 0x000ee2000c0e1d00 */
[----:B------:R-:W-:-:S05]  /*03d0*/  FADD R31, R26, 1 ;  /* 0x3f8000001a1f7421 */ /* 0x000fca0000000000 */
[C---:B------:R-:W-:Y:S01]  /*03e0*/  FSETP.GEU.AND P2, PT, |R31|.reuse, 1.175494350822287508e-38, PT ;  /* 0x008000001f00780b */ /* 0x040fe20003f4e200 */
[C---:B------:R-:W-:Y:S01]  /*03f0*/  FMUL R36, R31.reuse, 0.25 ;  /* 0x3e8000001f247820 */ /* 0x040fe20000400000 */
[----:B------:R-:W-:-:S04]  /*0400*/  FSETP.GT.AND P0, PT, |R31|, 8.50705917302346158658e+37, PT ;  /* 0x7e8000001f00780b */ /* 0x000fc80003f04200 */
[----:B------:R-:W-:-:S07]  /*0410*/  FSEL R36, R36, R31, P0 ;  /* 0x0000001f24247208 */ /* 0x000fce0000000000 */
[----:B------:R-:W-:Y:S01]  /*0420*/  @!P2 FMUL R36, R36, 16777216 ;  /* 0x4b8000002424a820 */ /* 0x000fe20000400000 */
[----:B------:R-:W-:Y:S02]  /*0430*/  FSEL R26, R31, R26, !P1 ;  /* 0x0000001a1f1a7208 */ /* 0x000fe40004800000 */
[----:B---3--:R-:W-:-:S05]  /*0440*/  SEL R34, R11, RZ, !P1 ;  /* 0x000000ff0b227207 */ /* 0x008fca0004800000 */
[----:B--2---:R-:W-:Y:S01]  /*0450*/  FADD R15, R34, R15 ;  /* 0x0000000f220f7221 */ /* 0x004fe20000000000 */
[----:B------:R-:W1:Y:S03]  /*0460*/  MUFU.RCP R11, R36 ;  /* 0x00000024000b7308 */ /* 0x000e660000001000 */
[----:B------:R-:W-:-:S04]  /*0470*/  FADD R33, R15, -R28 ;  /* 0x8000001c0f217221 */ /* 0x000fc80000000000 */
[----:B------:R-:W-:-:S05]  /*0480*/  FMUL R34, R33, 0.25 ;  /* 0x3e80000021227820 */ /* 0x000fca0000400000 */
[----:B------:R-:W-:-:S05]  /*0490*/  FSEL R34, R34, R33, P0 ;  /* 0x0000002122227208 */ /* 0x000fca0000000000 */
[----:B------:R-:W-:-:S04]  /*04a0*/  @!P2 FMUL R34, R34, 16777216 ;  /* 0x4b8000002222a820 */ /* 0x000fc80000400000 */
[----:B-1----:R-:W-:-:S04]  /*04b0*/  FFMA R11, R11, R34, R28 ;  /* 0x000000220b0b7223 */ /* 0x002fc8000000001c */
[----:B------:R-:W-:-:S04]  /*04c0*/  FADD R34, R15, -R11 ;  /* 0x8000000b0f227221 */ /* 0x000fc80000000000 */
[----:B------:R-:W-:Y:S01]  /*04d0*/  @!P1 FFMA R32, R33, R34, R32 ;  /* 0x0000002221209223 */ /* 0x000fe20000000020 */
[----:B------:R-:W-:Y:S01]  /*04e0*/  FADD R33, R30, 1 ;  /* 0x3f8000001e217421 */ /* 0x000fe20000000000 */
[----:B------:R-:W-:-:S04]  /*04f0*/  SEL R35, R10, RZ, !P1 ;  /* 0x000000ff0a237207 */ /* 0x000fc80004800000 */
[C---:B------:R-:W-:Y:S01]  /*0500*/  FSETP.GEU.AND P2, PT, |R33|.reuse, 1.175494350822287508e-38, PT ;  /* 0x008000002100780b */ /* 0x040fe20003f4e200 */
[C---:B------:R-:W-:Y:S01]  /*0510*/  FMUL R10, R33.reuse, 0.25 ;  /* 0x3e800000210a7820 */ /* 0x040fe20000400000 */
[----:B------:R-:W-:Y:S01]  /*0520*/  FSETP.GT.AND P0, PT, |R33|, 8.50705917302346158658e+37, PT ;  /* 0x7e8000002100780b */ /* 0x000fe20003f04200 */
[----:B------:R-:W-:Y:S01]  /*0530*/  FADD R14, R35, R14 ;  /* 0x0000000e230e7221 */ /* 0x000fe20000000000 */
[----:B------:R-:W-:Y:S02]  /*0540*/  SEL R35, R8, RZ, !P1 ;  /* 0x000000ff08237207 */ /* 0x000fe40004800000 */
[----:B------:R-:W-:Y:S02]  /*0550*/  FSEL R36, R10, R33, P0 ;  /* 0x000000210a247208 */ /* 0x000fe40000000000 */
[----:B------:R-:W-:Y:S01]  /*0560*/  SEL R8, R9, RZ, !P1 ;  /* 0x000000ff09087207 */ /* 0x000fe20004800000 */
[----:B------:R-:W-:-:S04]  /*0570*/  FADD R34, R14, -R29 ;  /* 0x8000001d0e227221 */ /* 0x000fc80000000000 */
[----:B------:R-:W-:Y:S01]  /*0580*/  @!P2 FMUL R36, R36, 16777216 ;  /* 0x4b8000002424a820 */ /* 0x000fe20000400000 */
[----:B------:R-:W-:Y:S01]  /*0590*/  FADD R13, R8, R13 ;  /* 0x0000000d080d7221 */ /* 0x000fe20000000000 */
[----:B------:R-:W-:Y:S02]  /*05a0*/  FMUL R9, R34, 0.25 ;  /* 0x3e80000022097820 */ /* 0x000fe40000400000 */
[----:B------:R-:W1:Y:S03]  /*05b0*/  MUFU.RCP R8, R36 ;  /* 0x0000002400087308 */ /* 0x000e660000001000 */
[----:B------:R-:W-:Y:S01]  /*05c0*/  FSEL R9, R9, R34, P0 ;  /* 0x0000002209097208 */ /* 0x000fe20000000000 */
[----:B------:R-:W-:Y:S01]  /*05d0*/  FADD R12, R35, R12 ;  /* 0x0000000c230c7221 */ /* 0x000fe20000000000 */
[----:B------:R-:W-:-:S03]  /*05e0*/  FADD R10, R19, 1 ;  /* 0x3f800000130a7421 */ /* 0x000fc60000000000 */
[----:B------:R-:W-:Y:S01]  /*05f0*/  @!P2 FMUL R9, R9, 16777216 ;  /* 0x4b8000000909a820 */ /* 0x000fe20000400000 */
[----:B------:R2:W-:Y:S01]  /*0600*/  @!P1 STG.E.128 desc[UR6][R2.64], R12 ;  /* 0x0000000c02009986 */ /* 0x0005e2000c101d06 */
[----:B------:R-:W-:Y:S02]  /*0610*/  FSETP.GT.AND P2, PT, |R10|, 8.50705917302346158658e+37, PT ;  /* 0x7e8000000a00780b */ /* 0x000fe40003f44200 */
[----:B-1----:R-:W-:Y:S01]  /*0620*/  FFMA R8, R8, R9, R29 ;  /* 0x0000000908087223 */ /* 0x002fe2000000001d */
[C---:B------:R-:W-:Y:S01]  /*0630*/  FMUL R9, R10.reuse, 0.25 ;  /* 0x3e8000000a097820 */ /* 0x040fe20000400000 */
[C---:B------:R-:W-:Y:S02]  /*0640*/  FSETP.GEU.AND P4, PT, |R10|.reuse, 1.175494350822287508e-38, PT ;  /* 0x008000000a00780b */ /* 0x040fe40003f8e200 */
[----:B------:R-:W-:Y:S02]  /*0650*/  FSEL R19, R10, R19, !P1 ;  /* 0x000000130a137208 */ /* 0x000fe40004800000 */
[----:B------:R-:W-:Y:S01]  /*0660*/  FSEL R31, R9, R10, P2 ;  /* 0x0000000a091f7208 */ /* 0x000fe20001000000 */
[----:B--2---:R-:W-:Y:S01]  /*0670*/  FADD R3, R20, 1 ;  /* 0x3f80000014037421 */ /* 0x004fe20000000000 */
[----:B------:R-:W-:-:S04]  /*0680*/  FADD R14, R14, -R8 ;  /* 0x800000080e0e7221 */ /* 0x000fc80000000000 */
[C---:B------:R-:W-:Y:S01]  /*0690*/  FSETP.GEU.AND P3, PT, |R3|.reuse, 1.175494350822287508e-38, PT ;  /* 0x008000000300780b */ /* 0x040fe20003f6e200 */
[C---:B------:R-:W-:Y:S01]  /*06a0*/  FMUL R10, R3.reuse, 0.25 ;  /* 0x3e800000030a7820 */ /* 0x040fe20000400000 */
[----:B------:R-:W-:Y:S01]  /*06b0*/  FSETP.GT.AND P0, PT, |R3|, 8.50705917302346158658e+37, PT ;  /* 0x7e8000000300780b */ /* 0x000fe20003f04200 */
[----:B------:R-:W-:-:S03]  /*06c0*/  @!P1 FFMA R25, R34, R14, R25 ;  /* 0x0000000e22199223 */ /* 0x000fc60000000019 */
[----:B------:R-:W-:Y:S01]  /*06d0*/  FSEL R14, R10, R3, P0 ;  /* 0x000000030a0e7208 */ /* 0x000fe20000000000 */
[----:B------:R-:W-:Y:S01]  /*06e0*/  FADD R10, R12, -R23 ;  /* 0x800000170c0a7221 */ /* 0x000fe20000000000 */
[----:B------:R-:W-:-:S03]  /*06f0*/  FSEL R28, R11, R28, !P1 ;  /* 0x0000001c0b1c7208 */ /* 0x000fc60004800000 */
[----:B------:R-:W-:Y:S02]  /*0700*/  FMUL R11, R10, 0.25 ;  /* 0x3e8000000a0b7820 */ /* 0x000fe40000400000 */
[----:B------:R-:W-:Y:S01]  /*0710*/  @!P3 FMUL R14, R14, 16777216 ;  /* 0x4b8000000e0eb820 */ /* 0x000fe20000400000 */
[----:B------:R-:W-:Y:S01]  /*0720*/  @!P4 FMUL R31, R31, 16777216 ;  /* 0x4b8000001f1fc820 */ /* 0x000fe20000400000 */
[----:B------:R-:W-:Y:S01]  /*0730*/  FADD R2, R13, -R18 ;  /* 0x800000120d027221 */ /* 0x000fe20000000000 */
[----:B------:R-:W-:Y:S02]  /*0740*/  FSEL R11, R11, R10, P0 ;  /* 0x0000000a0b0b7208 */ /* 0x000fe40000000000 */
[----:B------:R-:W-:Y:S01]  /*0750*/  IADD3 R27, P0, R27, 0x8, RZ ;  /* 0x000000081b1b7810 */ /* 0x000fe20007f1e0ff */
[----:B------:R-:W1:Y:S01]  /*0760*/  MUFU.RCP R9, R31 ;  /* 0x0000001f00097308 */ /* 0x000e620000001000 */
[----:B------:R-:W-:Y:S02]  /*0770*/  FMUL R15, R2, 0.25 ;  /* 0x3e800000020f7820 */ /* 0x000fe40000400000 */
[----:B------:R-:W-:-:S05]  /*0780*/  IADD3.X R22, RZ, R22, RZ, P0, !PT ;  /* 0x00000016ff167210 */ /* 0x000fca00007fe4ff */
[----:B------:R-:W2:Y:S01]  /*0790*/  MUFU.RCP R14, R14 ;  /* 0x0000000e000e7308 */ /* 0x000ea20000001000 */
[----:B------:R-:W-:Y:S02]  /*07a0*/  ISETP.GE.U32.AND P0, PT, R27, 0xb8, PT ;  /* 0x000000b81b00780c */ /* 0x000fe40003f06070 */
[----:B------:R-:W-:Y:S02]  /*07b0*/  FSEL R15, R15, R2, P2 ;  /* 0x000000020f0f7208 */ /* 0x000fe40001000000 */
[----:B------:R-:W-:Y:S01]  /*07c0*/  ISETP.GE.U32.AND.EX P0, PT, R22, RZ, PT, P0 ;  /* 0x000000ff1600720c */ /* 0x000fe20003f06100 */
[----:B------:R-:W-:Y:S02]  /*07d0*/  @!P3 FMUL R11, R11, 16777216 ;  /* 0x4b8000000b0bb820 */ /* 0x000fe40000400000 */
[----:B------:R-:W-:-:S04]  /*07e0*/  @!P4 FMUL R15, R15, 16777216 ;  /* 0x4b8000000f0fc820 */ /* 0x000fc80000400000 */
[----:B-1----:R-:W-:Y:S01]  /*07f0*/  FFMA R9, R9, R15, R18 ;  /* 0x0000000f09097223 */ /* 0x002fe20000000012 */
[----:B--2---:R-:W-:-:S03]  /*0800*/  FFMA R11, R14, R11, R23 ;  /* 0x0000000b0e0b7223 */ /* 0x004fc60000000017 */
[----:B------:R-:W-:Y:S01]  /*0810*/  FADD R13, R13, -R9 ;  /* 0x800000090d0d7221 */ /* 0x000fe20000000000 */
[----:B------:R-:W-:Y:S01]  /*0820*/  IADD3 R4, P2, R4, 0x20, RZ ;  /* 0x0000002004047810 */ /* 0x000fe20007f5e0ff */
[----:B------:R-:W-:Y:S01]  /*0830*/  FADD R12, R12, -R11 ;  /* 0x8000000b0c0c7221 */ /* 0x000fe20000000000 */
[----:B------:R-:W-:Y:S01]  /*0840*/  FSEL R30, R33, R30, !P1 ;  /* 0x0000001e211e7208 */ /* 0x000fe20004800000 */
[----:B------:R-:W-:Y:S01]  /*0850*/  @!P1 FFMA R24, R2, R13, R24 ;  /* 0x0000000d02189223 */ /* 0x000fe20000000018 */
[----:B------:R-:W-:Y:S01]  /*0860*/  FSEL R20, R3, R20, !P1 ;  /* 0x0000001403147208 */ /* 0x000fe20004800000 */
[----:B------:R-:W-:Y:S01]  /*0870*/  @!P1 FFMA R21, R10, R12, R21 ;  /* 0x0000000c0a159223 */ /* 0x000fe20000000015 */
[----:B------:R-:W-:Y:S02]  /*0880*/  FSEL R29, R8, R29, !P1 ;  /* 0x0000001d081d7208 */ /* 0x000fe40004800000 */
[----:B------:R-:W-:Y:S02]  /*0890*/  FSEL R18, R9, R18, !P1 ;  /* 0x0000001209127208 */ /* 0x000fe40004800000 */
[----:B------:R-:W-:-:S02]  /*08a0*/  FSEL R23, R11, R23, !P1 ;  /* 0x000000170b177208 */ /* 0x000fc40004800000 */
[----:B------:R-:W-:Y:S01]  /*08b0*/  IADD3.X R5, RZ, R5, RZ, P2, !PT ;  /* 0x00000005ff057210 */ /* 0x000fe200017fe4ff */
[----:B------:R-:W-:Y:S06]  /*08c0*/  @!P0 BRA `(.L_x_0) ;  /* 0xfffffff800a08947 */ /* 0x000fec000383ffff */
[----:B------:R-:W-:Y:S01]  /*08d0*/  FADD R9, R20, R19 ;  /* 0x0000001314097221 */ /* 0x000fe20000000000 */
[----:B------:R-:W-:Y:S01]  /*08e0*/  FMUL R11, R30, 0.25 ;  /* 0x3e8000001e0b7820 */ /* 0x000fe20000400000 */
[----:B------:R-:W-:Y:S01]  /*08f0*/  FADD R18, R18, -R23 ;  /* 0x8000001712127221 */ /* 0x000fe20000000000 */
[----:B------:R-:W-:Y:S01]  /*0900*/  FADD R21, R24, R21 ;  /* 0x0000001518157221 */ /* 0x000fe20000000000 */
[C---:B------:R-:W-:Y:S01]  /*0910*/  FMUL R2, R9.reuse, 0.25 ;  /* 0x3e80000009027820 */ /* 0x040fe20000400000 */
[C---:B------:R-:W-:Y:S01]  /*0920*/  FSETP.GEU.AND P0, PT, |R9|.reuse, 1.175494350822287508e-38, PT ;  /* 0x008000000900780b */ /* 0x040fe20003f0e200 */
[----:B------:R-:W-:Y:S01]  /*0930*/  FADD R5, R30, R9 ;  /* 0x000000091e057221 */ /* 0x000fe20000000000 */
[----:B------:R-:W-:Y:S01]  /*0940*/  FSETP.GT.AND P4, PT, |R9|, 8.50705917302346158658e+37, PT ;  /* 0x7e8000000900780b */ /* 0x000fe20003f84200 */
[----:B------:R-:W-:Y:S01]  /*0950*/  FMUL R15, R26, 0.25 ;  /* 0x3e8000001a0f7820 */ /* 0x000fe20000400000 */
[----:B------:R-:W1:Y:S01]  /*0960*/  S2R R12, SR_TID.X ;  /* 0x00000000000c7919 */ /* 0x000e620000002100 */
[----:B------:R-:W-:Y:S01]  /*0970*/  FMUL R8, R5, 0.25 ;  /* 0x3e80000005087820 */ /* 0x000fe20000400000 */
[----:B------:R-:W-:Y:S01]  /*0980*/  FSEL R4, R2, R9, P4 ;  /* 0x0000000902047208 */ /* 0x000fe20002000000 */
[----:B------:R-:W-:Y:S01]  /*0990*/  FMUL R2, R19, 0.25 ;  /* 0x3e80000013027820 */ /* 0x000fe20000400000 */
[C---:B------:R-:W-:Y:S01]  /*09a0*/  FSETP.GEU.AND P2, PT, |R5|.reuse, 1.175494350822287508e-38, PT ;  /* 0x008000000500780b */ /* 0x040fe20003f4e200 */
[----:B------:R-:W-:Y:S01]  /*09b0*/  FADD R3, R26, R5 ;  /* 0x000000051a037221 */ /* 0x000fe20000000000 */
[----:B------:R-:W-:Y:S01]  /*09c0*/  FSETP.GT.AND P3, PT, |R5|, 8.50705917302346158658e+37, PT ;  /* 0x7e8000000500780b */ /* 0x000fe20003f64200 */
[----:B------:R-:W2:Y:S01]  /*09d0*/  S2UR UR5, SR_CgaCtaId ;  /* 0x00000000000579c3 */ /* 0x000ea20000008800 */
[----:B------:R-:W-:Y:S01]  /*09e0*/  FSEL R19, R2, R19, P4 ;  /* 0x0000001302137208 */ /* 0x000fe20002000000 */
[----:B------:R-:W-:Y:S01]  /*09f0*/  @!P0 FMUL R4, R4, 16777216 ;  /* 0x4b80000004048820 */ /* 0x000fe20000400000 */
[----:B------:R-:W-:Y:S01]  /*0a00*/  FSEL R8, R8, R5, P3 ;  /* 0x0000000508087208 */ /* 0x000fe20001800000 */
[----:B------:R-:W3:Y:S01]  /*0a10*/  SHFL.BFLY PT, R2, R3, 0x1, 0x1f ;  /* 0x0c201f0003027f89 */ /* 0x000ee200000e0000 */
[C---:B------:R-:W-:Y:S01]  /*0a20*/  FSETP.GEU.AND P4, PT, |R3|.reuse, 1.175494350822287508e-38, PT ;  /* 0x008000000300780b */ /* 0x040fe20003f8e200 */
[C---:B------:R-:W-:Y:S01]  /*0a30*/  FMUL R10, R3.reuse, 0.25 ;  /* 0x3e800000030a7820 */ /* 0x040fe20000400000 */
[----:B------:R-:W-:Y:S01]  /*0a40*/  FSETP.GT.AND P5, PT, |R3|, 8.50705917302346158658e+37, PT ;  /* 0x7e8000000300780b */ /* 0x000fe20003fa4200 */
[----:B------:R-:W4:Y:S01]  /*0a50*/  MUFU.RCP R4, R4 ;  /* 0x0000000400047308 */ /* 0x000f220000001000 */
[----:B------:R-:W-:Y:S01]  /*0a60*/  @!P0 FMUL R19, R19, 16777216 ;  /* 0x4b80000013138820 */ /* 0x000fe20000400000 */
[----:B------:R-:W-:Y:S01]  /*0a70*/  @!P2 FMUL R8, R8, 16777216 ;  /* 0x4b8000000808a820 */ /* 0x000fe20000400000 */
[----:B------:R-:W-:Y:S01]  /*0a80*/  FSEL R10, R10, R3, P5 ;  /* 0x000000030a0a7208 */ /* 0x000fe20002800000 */
[----:B------:R-:W-:Y:S01]  /*0a90*/  UMOV UR4, 0x400 ;  /* 0x0000040000047882 */ /* 0x000fe20000000000 */
[----:B------:R-:W-:-:S02]  /*0aa0*/  FSETP.NEU.AND P0, PT, R9, RZ, PT ;  /* 0x000000ff0900720b */ /* 0x000fc40003f0d000 */
[----:B------:R-:W-:Y:S01]  /*0ab0*/  FSEL R13, R11, R30, P3 ;  /* 0x0000001e0b0d7208 */ /* 0x000fe20001800000 */
[----:B------:R-:W5:Y:S01]  /*0ac0*/  MUFU.RCP R8, R8 ;  /* 0x0000000800087308 */ /* 0x000f620000001000 */
[----:B------:R-:W-:Y:S01]  /*0ad0*/  FMUL R11, R18, R18 ;  /* 0x00000012120b7220 */ /* 0x000fe20000400000 */
[----:B------:R-:W-:Y:S01]  /*0ae0*/  @!P4 FMUL R10, R10, 16777216 ;  /* 0x4b8000000a0ac820 */ /* 0x000fe20000400000 */
[----:B------:R-:W-:Y:S01]  /*0af0*/  FSEL R15, R15, R26, P5 ;  /* 0x0000001a0f0f7208 */ /* 0x000fe20002800000 */
[----:B------:R-:W-:Y:S01]  /*0b00*/  @!P2 FMUL R13, R13, 16777216 ;  /* 0x4b8000000d0da820 */ /* 0x000fe20000400000 */
[----:B------:R-:W-:Y:S01]  /*0b10*/  FMUL R11, R20, R11 ;  /* 0x0000000b140b7220 */ /* 0x000fe20000400000 */
[----:B------:R-:W-:Y:S01]  /*0b20*/  FSETP.NEU.AND P2, PT, R3, RZ, PT ;  /* 0x000000ff0300720b */ /* 0x000fe20003f4d000 */
[----:B----4-:R-:W-:Y:S01]  /*0b30*/  FMUL R4, R4, R19 ;  /* 0x0000001304047220 */ /* 0x010fe20000400000 */
[----:B------:R-:W4:Y:S01]  /*0b40*/  MUFU.RCP R10, R10 ;  /* 0x0000000a000a7308 */ /* 0x000f220000001000 */
[----:B------:R-:W-:Y:S01]  /*0b50*/  @!P4 FMUL R15, R15, 16777216 ;  /* 0x4b8000000f0fc820 */ /* 0x000fe20000400000 */
[----:B--2---:R-:W-:Y:S01]  /*0b60*/  UPRMT UR4, UR5, 0x654, UR4 ;  /* 0x0000065405047896 */ /* 0x004fe20008000004 */
[----:B-1----:R-:W-:-:S02]  /*0b70*/  LOP3.LUT R14, R12, 0x3f, RZ, 0xc0, !PT ;  /* 0x0000003f0c0e7812 */ /* 0x002fc400078ec0ff */
[----:B------:R-:W-:Y:S01]  /*0b80*/  FSEL R4, R4, RZ, P0 ;  /* 0x000000ff04047208 */ /* 0x000fe20000000000 */
[----:B-----5:R-:W-:Y:S01]  /*0b90*/  FMUL R8, R8, R13 ;  /* 0x0000000d08087220 */ /* 0x020fe20000400000 */
[----:B------:R-:W-:-:S03]  /*0ba0*/  FSETP.NEU.AND P0, PT, R5, RZ, PT ;  /* 0x000000ff0500720b */ /* 0x000fc60003f0d000 */
[----:B------:R-:W-:Y:S01]  /*0bb0*/  FFMA R18, R18, R4, R23 ;  /* 0x0000000412127223 */ /* 0x000fe20000000017 */
[----:B------:R-:W-:Y:S01]  /*0bc0*/  FFMA R4, R4, R11, R21 ;  /* 0x0000000b04047223 */ /* 0x000fe20000000015 */
[----:B---3--:R-:W-:Y:S01]  /*0bd0*/  FADD R11, R3, R2 ;  /* 0x00000002030b7221 */ /* 0x008fe20000000000 */
[----:B------:R-:W-:Y:S01]  /*0be0*/  FSEL R8, R8, RZ, P0 ;  /* 0x000000ff08087208 */ /* 0x000fe20000000000 */
[----:B------:R-:W-:Y:S01]  /*0bf0*/  FADD R29, R29, -R18 ;  /* 0x800000121d1d7221 */ /* 0x000fe20000000000 */
[----:B----4-:R-:W-:Y:S01]  /*0c00*/  FMUL R10, R10, R15 ;  /* 0x0000000f0a0a7220 */ /* 0x010fe20000400000 */
[----:B------:R-:W-:Y:S01]  /*0c10*/  FADD R25, R25, R4 ;  /* 0x0000000419197221 */ /* 0x000fe20000000000 */
[----:B------:R-:W-:Y:S01]  /*0c20*/  FSETP.GT.AND P0, PT, |R11|, 8.50705917302346158658e+37, PT ;  /* 0x7e8000000b00780b */ /* 0x000fe20003f04200 */
[----:B------:R-:W-:Y:S01]  /*0c30*/  FMUL R4, R29, R29 ;  /* 0x0000001d1d047220 */ /* 0x000fe20000400000 */
[----:B------:R-:W-:Y:S01]  /*0c40*/  FSETP.GEU.AND P3, PT, |R11|, 1.175494350822287508e-38, PT ;  /* 0x008000000b00780b */ /* 0x000fe20003f6e200 */
[----:B------:R-:W-:Y:S01]  /*0c50*/  FFMA R29, R29, R8, R18 ;  /* 0x000000081d1d7223 */ /* 0x000fe20000000012 */
[----:B------:R-:W-:Y:S01]  /*0c60*/  FSEL R10, R10, RZ, P2 ;  /* 0x000000ff0a0a7208 */ /* 0x000fe20001000000 */
[----:B------:R-:W-:Y:S01]  /*0c70*/  FMUL R4, R9, R4 ;  /* 0x0000000409047220 */ /* 0x000fe20000400000 */
[C---:B------:R-:W-:Y:S01]  /*0c80*/  FSETP.NEU.AND P2, PT, R11.reuse, RZ, PT ;  /* 0x000000ff0b00720b */ /* 0x040fe20003f4d000 */
[----:B------:R-:W-:Y:S01]  /*0c90*/  FADD R28, R28, -R29 ;  /* 0x8000001d1c1c7221 */ /* 0x000fe20000000000 */
[----:B------:R-:W-:Y:S01]  /*0ca0*/  SHF.R.U32.HI R13, RZ, 0x1, R12 ;  /* 0x00000001ff0d7819 */ /* 0x000fe2000001160c */
[----:B------:R-:W-:Y:S01]  /*0cb0*/  FFMA R25, R8, R4, R25 ;  /* 0x0000000408197223 */ /* 0x000fe20000000019 */
[----:B------:R-:W-:Y:S01]  /*0cc0*/  LEA R14, R14, UR4, 0x2 ;  /* 0x000000040e0e7c11 */ /* 0x000fe2000f8e10ff */
[C---:B------:R-:W-:Y:S01]  /*0cd0*/  FFMA R29, R28.reuse, R10, R29 ;  /* 0x0000000a1c1d7223 */ /* 0x040fe2000000001d */
[----:B------:R-:W-:Y:S01]  /*0ce0*/  FMUL R28, R28, R28 ;  /* 0x0000001c1c1c7220 */ /* 0x000fe20000400000 */
[----:B------:R-:W-:Y:S01]  /*0cf0*/  @P0 FMUL R11, R11, 0.25 ;  /* 0x3e8000000b0b0820 */ /* 0x000fe20000400000 */
[----:B------:R-:W-:Y:S01]  /*0d00*/  @P0 FMUL R2, R2, 0.25 ;  /* 0x3e80000002020820 */ /* 0x000fe20000400000 */
[----:B------:R-:W-:Y:S01]  /*0d10*/  SGXT.U32 R13, R13, 0x6 ;  /* 0x000000060d0d781a */ /* 0x000fe20000000000 */
[----:B------:R-:W1:Y:S01]  /*0d20*/  SHFL.BFLY PT, R4, R29, 0x1, 0x1f ;  /* 0x0c201f001d047f89 */ /* 0x000e6200000e0000 */
[----:B------:R-:W-:Y:S01]  /*0d30*/  @!P3 FMUL R11, R11, 16777216 ;  /* 0x4b8000000b0bb820 */ /* 0x000fe20000400000 */
[----:B------:R-:W-:Y:S01]  /*0d40*/  @!P3 FMUL R2, R2, 16777216 ;  /* 0x4b8000000202b820 */ /* 0x000fe20000400000 */
[----:B------:R-:W-:Y:S01]  /*0d50*/  FMUL R28, R5, R28 ;  /* 0x0000001c051c7220 */ /* 0x000fe20000400000 */
[----:B------:R-:W-:Y:S01]  /*0d60*/  LEA R13, R13, UR4, 0x2 ;  /* 0x000000040d0d7c11 */ /* 0x000fe2000f8e10ff */
[----:B------:R-:W-:Y:S01]  /*0d70*/  FADD R25, R32, R25 ;  /* 0x0000001920197221 */ /* 0x000fe20000000000 */
[----:B------:R-:W-:Y:S01]  /*0d80*/  LEA.HI R17, R17, R17, RZ, 0x3 ;  /* 0x0000001111117211 */ /* 0x000fe200078f18ff */
[----:B------:R-:W2:Y:S01]  /*0d90*/  MUFU.RCP R11, R11 ;  /* 0x0000000b000b7308 */ /* 0x000ea20000001000 */
[----:B------:R-:W-:Y:S01]  /*0da0*/  LOP3.LUT P0, RZ, R12, 0x40, RZ, 0xc0, !PT ;  /* 0x000000400cff7812 */ /* 0x000fe2000780c0ff */
[----:B------:R-:W-:Y:S01]  /*0db0*/  FFMA R25, R10, R28, R25 ;  /* 0x0000001c0a197223 */ /* 0x000fe20000000019 */
[----:B------:R-:W-:Y:S01]  /*0dc0*/  LOP3.LUT R20, R17, 0xfffffff8, RZ, 0xc0, !PT ;  /* 0xfffffff811147812 */ /* 0x000fe200078ec0ff */
[----:B------:R-:W3:Y:S01]  /*0dd0*/  LDC.64 R22, c[0x0][0x228] ;  /* 0x00008a00ff167b82 */ /* 0x000ee20000000a00 */
[----:B------:R-:W-:-:S02]  /*0de0*/  ISETP.LT.AND P0, PT, R16, 0x100, !P0 ;  /* 0x000001001000780c */ /* 0x000fc40004701270 */
[----:B------:R-:W4:Y:S01]  /*0df0*/  SHFL.BFLY PT, R8, R25, 0x1, 0x1f ;  /* 0x0c201f0019087f89 */ /* 0x000f2200000e0000 */
[----:B------:R-:W-:-:S04]  /*0e00*/  IADD3 R31, R0, -0x8, RZ ;  /* 0xfffffff8001f7810 */ /* 0x000fc80007ffe0ff */
[----:B------:R-:W-:Y:S01]  /*0e10*/  IADD3 R31, R31, 0x8, RZ ;  /* 0x000000081f1f7810 */ /* 0x000fe20007ffe0ff */
[----:B--2---:R-:W-:Y:S01]  /*0e20*/  FMUL R2, R11, R2 ;  /* 0x000000020b027220 */ /* 0x004fe20000400000 */
[----:B-1----:R-:W-:-:S03]  /*0e30*/  FADD R4, -R29, R4 ;  /* 0x000000041d047221 */ /* 0x002fc60000000100 */
[----:B------:R-:W-:Y:S01]  /*0e40*/  IMAD.WIDE R32, R31, 0x4, R6 ;  /* 0x000000041f207825 */ /* 0x000fe200078e0206 */
[----:B------:R-:W-:-:S03]  /*0e50*/  FSEL R5, R2, RZ, P2 ;  /* 0x000000ff02057208 */ /* 0x000fc60001000000 */
[C---:B------:R-:W-:Y:S02]  /*0e60*/  FMUL R10, R4.reuse, R4 ;  /* 0x00000004040a7220 */ /* 0x040fe40000400000 */
[----:B------:R-:W-:Y:S02]  /*0e70*/  FFMA R2, R4, R5, R29 ;  /* 0x0000000504027223 */ /* 0x000fe4000000001d */
[----:B------:R-:W-:-:S03]  /*0e80*/  FMUL R10, R3, R10 ;  /* 0x0000000a030a7220 */ /* 0x000fc60000400000 */
[----:B------:R-:W-:Y:S01]  /*0e90*/  STS [R13], R2 ;  /* 0x000000020d007388 */ /* 0x000fe20000000800 */
[----:B----4-:R-:W-:Y:S02]  /*0ea0*/  FADD R4, R25, R8 ;  /* 0x0000000819047221 */ /* 0x010fe40000000000 */
[----:B------:R-:W1:Y:S08]  /*0eb0*/  LDC.64 R8, c[0x0][0x238] ;  /* 0x00008e00ff087b82 */ /* 0x000e700000000a00 */
[----:B------:R-:W-:Y:S01]  /*0ec0*/  BAR.SYNC.DEFER_BLOCKING 0x0 ;  /* 0x0000000000007b1d */ /* 0x000fe20000010000 */
[----:B------:R-:W-:Y:S01]  /*0ed0*/  FFMA R4, R5, R10, R4 ;  /* 0x0000000a05047223 */ /* 0x000fe20000000004 */
[----:B------:R-:W-:-:S04]  /*0ee0*/  SHF.R.S32.HI R5, RZ, 0x1f, R16 ;  /* 0x0000001fff057819 */ /* 0x000fc80000011410 */
[CC--:B------:R-:W-:Y:S02]  /*0ef0*/  LEA.HI R3, R5.reuse, R16.reuse, RZ, 0x3 ;  /* 0x0000001005037211 */ /* 0x0c0fe400078f18ff */
[----:B------:R-:W2:Y:S01]  /*0f00*/  LDC.64 R10, c[0x0][0x230] ;  /* 0x00008c00ff0a7b82 */ /* 0x000ea20000000a00 */
[----:B------:R-:W-:Y:S02]  /*0f10*/  LEA.HI R5, R5, R16, RZ, 0x6 ;  /* 0x0000001005057211 */ /* 0x000fe400078f30ff */
[----:B------:R-:W-:-:S04]  /*0f20*/  SHF.R.S32.HI R15, RZ, 0x3, R3 ;  /* 0x00000003ff0f7819 */ /* 0x000fc80000011403 */
[----:B------:R-:W-:Y:S01]  /*0f30*/  IADD3 R20, R15, -R20, RZ ;  /* 0x800000140f147210 */ /* 0x000fe20007ffe0ff */
[----:B------:R-:W-:Y:S01]  /*0f40*/  IMAD R3, R15, -0x8, R16 ;  /* 0xfffffff80f037824 */ /* 0x000fe200078e0210 */
[----:B------:R-:W4:Y:S01]  /*0f50*/  LDS R24, [R14] ;  /* 0x000000000e187984 */ /* 0x000f220000000800 */
[----:B------:R-:W-:Y:S06]  /*0f60*/  BAR.SYNC.DEFER_BLOCKING 0x0 ;  /* 0x0000000000007b1d */ /* 0x000fec0000010000 */
[----:B------:R5:W-:Y:S02]  /*0f70*/  STS [R13], R4 ;  /* 0x000000040d007388 */ /* 0x000be40000000800 */
[----:B------:R-:W-:Y:S01]  /*0f80*/  BAR.SYNC.DEFER_BLOCKING 0x0 ;  /* 0x0000000000007b1d */ /* 0x000fe20000010000 */
[----:B-----5:R-:W-:Y:S01]  /*0f90*/  LEA R13, R3, R20, 0x3 ;  /* 0x00000014030d7211 */ /* 0x020fe200078e18ff */
[----:B------:R-:W-:-:S06]  /*0fa0*/  HFMA2.MMA R3, -RZ, RZ, 0.9580078125, -0.052093505859375 ;  /* 0x3baaaaabff037435 */ /* 0x000fcc00000001ff */
[----:B------:R-:W5:Y:S01]  /*0fb0*/  LDC.64 R20, c[0x0][0x220] ;  /* 0x00008800ff147b82 */ /* 0x000f620000000a00 */
[----:B------:R1:W3:Y:S02]  /*0fc0*/  LDS R18, [R14] ;  /* 0x000000000e127984 */ /* 0x0002e40000000800 */
[----:B01----:R-:W-:-:S04]  /*0fd0*/  LOP3.LUT R14, R5, 0xffffffc0, RZ, 0xc0, !PT ;  /* 0xffffffc0050e7812 */ /* 0x003fc800078ec0ff */
[----:B------:R-:W-:-:S05]  /*0fe0*/  IADD3 R13, R13, R14, RZ ;  /* 0x0000000e0d0d7210 */ /* 0x000fca0007ffe0ff */
[----:B--2---:R-:W-:Y:S01]  /*0ff0*/  IMAD.WIDE R26, R13, 0x4, R10 ;  /* 0x000000040d1a7825 */ /* 0x004fe200078e020a */
[----:B------:R-:W-:-:S03]  /*1000*/  CS2R R10, SRZ ;  /* 0x00000000000a7805 */ /* 0x000fc6000001ff00 */
[----:B------:R-:W-:Y:S01]  /*1010*/  IMAD.WIDE R28, R13, 0x4, R8 ;  /* 0x000000040d1c7825 */ /* 0x000fe200078e0208 */
[----:B------:R-:W-:Y:S01]  /*1020*/  CS2R R8, SRZ ;  /* 0x0000000000087805 */ /* 0x000fe2000001ff00 */
[----:B----4-:R-:W-:Y:S02]  /*1030*/  @P0 STG.E desc[UR6][R26.64], R24 ;  /* 0x000000181a000986 */ /* 0x010fe4000c101906 */
[----:B---3--:R-:W-:-:S04]  /*1040*/  FFMA R18, R18, R3, 9.9999999747524270788e-07 ;  /* 0x358637bd12127423 */ /* 0x008fc80000000003 */
[----:B------:R-:W0:Y:S01]  /*1050*/  MUFU.RSQ R25, R18 ;  /* 0x0000001200197308 */ /* 0x000e220000001400 */
[----:B------:R-:W-:Y:S01]  /*1060*/  LOP3.LUT R5, R12, 0x1, RZ, 0xc0, !PT ;  /* 0x000000010c057812 */ /* 0x000fe200078ec0ff */
[----:B0-----:R0:W-:Y:S04]  /*1070*/  @P0 STG.E desc[UR6][R28.64], R25 ;  /* 0x000000191c000986 */ /* 0x0011e8000c101906 */
[----:B------:R1:W2:Y:S01]  /*1080*/  @!P1 LDG.E.EF.128 R8, desc[UR6][R32.64] ;  /* 0x0000000620089981 */ /* 0x0002a2000c0e1d00 */
[----:B------:R-:W-:-:S04]  /*1090*/  IMAD.WIDE.U32 R22, R5, 0x10, R22 ;  /* 0x0000001005167825 */ /* 0x000fc800078e0016 */
[----:B-----5:R-:W-:Y:S01]  /*10a0*/  IMAD.WIDE.U32 R20, R5, 0x10, R20 ;  /* 0x0000001005147825 */ /* 0x020fe200078e0014 */
[----:B------:R-:W3:Y:S04]  /*10b0*/  LDG.E.EL.128 R12, desc[UR6][R22.64] ;  /* 0x00000006160c7981 */ /* 0x000ee8000c2e1d00 */
[----:B------:R-:W3:Y:S01]  /*10c0*/  LDG.E.EL.128 R16, desc[UR6][R20.64] ;  /* 0x0000000614107981 */ /* 0x000ee2000c2e1d00 */
[----:B------:R-:W-:Y:S01]  /*10d0*/  FFMA R3, R4, R3, 9.9999999747524270788e-07 ;  /* 0x358637bd04037423 */ /* 0x000fe20000000003 */
[----:B0-----:R-:W-:Y:S01]  /*10e0*/  IADD3 R29, R0, 0x8, RZ ;  /* 0x00000008001d7810 */ /* 0x001fe20007ffe0ff */
[----:B------:R-:W1:Y:S04]  /*10f0*/  LDC.64 R4, c[0x0][0x240] ;  /* 0x00009000ff047b82 */ /* 0x000e680000000a00 */
[----:B------:R-:W0:Y:S01]  /*1100*/  MUFU.RSQ R3, R3 ;  /* 0x0000000300037308 */ /* 0x000e220000001400 */
[----:B-1----:R-:W-:-:S04]  /*1110*/  IMAD.WIDE R32, R31, 0x4, R4 ;  /* 0x000000041f207825 */ /* 0x002fc800078e0204 */
[----:B------:R-:W-:Y:S01]  /*1120*/  IMAD.WIDE R30, R29, 0x4, R6 ;  /* 0x000000041d1e7825 */ /* 0x000fe200078e0206 */
[----:B--2---:R-:W-:Y:S02]  /*1130*/  SEL R27, R8, RZ, !P1 ;  /* 0x000000ff081b7207 */ /* 0x004fe40004800000 */
[----:B------:R-:W-:Y:S02]  /*1140*/  SEL R9, R9, RZ, !P1 ;  /* 0x000000ff09097207 */ /* 0x000fe40004800000 */
[----:B------:R-:W-:Y:S01]  /*1150*/  SEL R25, R10, RZ, !P1 ;  /* 0x000000ff0a197207 */ /* 0x000fe20004800000 */
[C---:B------:R-:W-:Y:S01]  /*1160*/  FADD R8, -R2.reuse, R27 ;  /* 0x0000001b02087221 */ /* 0x040fe20000000100 */
[----:B------:R-:W-:Y:S01]  /*1170*/  SEL R11, R11, RZ, !P1 ;  /* 0x000000ff0b0b7207 */ /* 0x000fe20004800000 */
[C---:B------:R-:W-:Y:S02]  /*1180*/  FADD R10, -R2.reuse, R9 ;  /* 0x00000009020a7221 */ /* 0x040fe40000000100 */
[C---:B------:R-:W-:Y:S01]  /*1190*/  FADD R24, -R2.reuse, R25 ;  /* 0x0000001902187221 */ /* 0x040fe20000000100 */
[C---:B0-----:R-:W-:Y:S01]  /*11a0*/  FMUL R9, R3.reuse, R8 ;  /* 0x0000000803097220 */ /* 0x041fe20000400000 */
[----:B------:R-:W-:Y:S01]  /*11b0*/  FADD R26, -R2, R11 ;  /* 0x0000000b021a7221 */ /* 0x000fe20000000100 */
[C---:B------:R-:W-:Y:S01]  /*11c0*/  FMUL R10, R3.reuse, R10 ;  /* 0x0000000a030a7220 */ /* 0x040fe20000400000 */
[C---:B------:R-:W-:Y:S01]  /*11d0*/  FMUL R11, R3.reuse, R24 ;  /* 0x00000018030b7220 */ /* 0x040fe20000400000 */
[----:B---3--:R-:W-:Y:S01]  /*11e0*/  FFMA R24, R16, R9, R12 ;  /* 0x0000000910187223 */ /* 0x008fe2000000000c */
[----:B------:R-:W-:Y:S01]  /*11f0*/  FMUL R8, R3, R26 ;  /* 0x0000001a03087220 */ /* 0x000fe20000400000 */
[----:B------:R-:W-:Y:S01]  /*1200*/  FFMA R25, R17, R10, R13 ;  /* 0x0000000a11197223 */ /* 0x000fe2000000000d */
[----:B------:R-:W-:Y:S01]  /*1210*/  FFMA R26, R18, R11, R14 ;  /* 0x0000000b121a7223 */ /* 0x000fe2000000000e */
[----:B------:R-:W-:Y:S01]  /*1220*/  CS2R R10, SRZ ;  /* 0x00000000000a7805 */ /* 0x000fe2000001ff00 */
[----:B------:R-:W-:Y:S01]  /*1230*/  FFMA R27, R19, R8, R15 ;  /* 0x00000008131b7223 */ /* 0x000fe2000000000f */
[----:B------:R-:W-:-:S04]  /*1240*/  CS2R R8, SRZ ;  /* 0x0000000000087805 */ /* 0x000fc8000001ff00 */
[----:B------:R0:W-:Y:S04]  /*1250*/  @!P1 STG.E.128 desc[UR6][R32.64], R24 ;  /* 0x0000001820009986 */ /* 0x0001e8000c101d06 */
[----:B------:R1:W2:Y:S04]  /*1260*/  @!P1 LDG.E.EF.128 R8, desc[UR6][R30.64] ;  /* 0x000000061e089981 */ /* 0x0002a8000c0e1d00 */
[----:B------:R-:W3:Y:S04]  /*1270*/  LDG.E.EL.128 R12, desc[UR6][R20.64+0x20] ;  /* 0x00002006140c7981 */ /* 0x000ee8000c2e1d00 */
[----:B------:R-:W3:Y:S01]  /*1280*/  LDG.E.EL.128 R16, desc[UR6][R22.64+0x20] ;  /* 0x0000200616107981 */ /* 0x000ee2000c2e1d00 */
[----:B-1----:R-:W-:-:S05]  /*1290*/  IADD3 R31, R0, 0x10, RZ ;  /* 0x00000010001f7810 */ /* 0x002fca0007ffe0ff */
[----:B0-----:R-:W-:Y:S01]  /*12a0*/  IMAD.WIDE R32, R31, 0x4, R6 ;  /* 0x000000041f207825 */ /* 0x001fe200078e0206 */
[----:B--2---:R-:W-:Y:S02]  /*12b0*/  SEL R35, R8, RZ, !P1 ;  /* 0x000000ff08237207 */ /* 0x004fe40004800000 */
[----:B------:R-:W-:Y:S02]  /*12c0*/  SEL R9, R9, RZ, !P1 ;  /* 0x000000ff09097207 */ /* 0x000fe40004800000 */
[----:B------:R-:W-:Y:S01]  /*12d0*/  SEL R37, R10, RZ, !P1 ;  /* 0x000000ff0a257207 */ /* 0x000fe20004800000 */
[C---:B------:R-:W-:Y:S01]  /*12e0*/  FADD R8, -R2.reuse, R35 ;  /* 0x0000002302087221 */ /* 0x040fe20000000100 */
[----:B------:R-:W-:Y:S01]  /*12f0*/  SEL R11, R11, RZ, !P1 ;  /* 0x000000ff0b0b7207 */ /* 0x000fe20004800000 */
[C---:B------:R-:W-:Y:S02]  /*1300*/  FADD R10, -R2.reuse, R9 ;  /* 0x00000009020a7221 */ /* 0x040fe40000000100 */
[C---:B------:R-:W-:Y:S01]  /*1310*/  FADD R28, -R2.reuse, R37 ;  /* 0x00000025021c7221 */ /* 0x040fe20000000100 */
[C---:B------:R-:W-:Y:S01]  /*1320*/  FMUL R9, R3.reuse, R8 ;  /* 0x0000000803097220 */ /* 0x040fe20000400000 */
[----:B------:R-:W-:Y:S01]  /*1330*/  FADD R24, -R2, R11 ;  /* 0x0000000b02187221 */ /* 0x000fe20000000100 */
[C---:B------:R-:W-:Y:S01]  /*1340*/  FMUL R10, R3.reuse, R10 ;  /* 0x0000000a030a7220 */ /* 0x040fe20000400000 */
[----:B------:R-:W-:Y:S01]  /*1350*/  FMUL R11, R3, R28 ;  /* 0x0000001c030b7220 */ /* 0x000fe20000400000 */
[----:B------:R-:W-:-:S04]  /*1360*/  IMAD.WIDE R28, R29, 0x4, R4 ;  /* 0x000000041d1c7825 */ /* 0x000fc800078e0204 */
[----:B------:R-:W-:Y:S01]  /*1370*/  FMUL R8, R3, R24 ;  /* 0x0000001803087220 */ /* 0x000fe20000400000 */
[----:B---3--:R-:W-:Y:S01]  /*1380*/  FFMA R24, R12, R9, R16 ;  /* 0x000000090c187223 */ /* 0x008fe20000000010 */
[----:B------:R-:W-:Y:S01]  /*1390*/  FFMA R25, R13, R10, R17 ;  /* 0x0000000a0d197223 */ /* 0x000fe20000000011 */
[----:B------:R-:W-:Y:S01]  /*13a0*/  FFMA R26, R14, R11, R18 ;  /* 0x0000000b0e1a7223 */ /* 0x000fe20000000012 */
[----:B------:R-:W-:Y:S01]  /*13b0*/  FFMA R27, R15, R8, R19 ;  /* 0x000000080f1b7223 */ /* 0x000fe20000000013 */
[----:B------:R-:W-:Y:S02]  /*13c0*/  CS2R R8, SRZ ;  /* 0x0000000000087805 */ /* 0x000fe4000001ff00 */
[----:B------:R-:W-:Y:S02]  /*13d0*/  CS2R R10, SRZ ;  /* 0x00000000000a7805 */ /* 0x000fe4000001ff00 */
[----:B------:R0:W-:Y:S04]  /*13e0*/  @!P1 STG.E.128 desc[UR6][R28.64], R24 ;  /* 0x000000181c009986 */ /* 0x0001e8000c101d06 */
[----:B------:R1:W2:Y:S04]  /*13f0*/  @!P1 LDG.E.EF.128 R8, desc[UR6][R32.64] ;  /* 0x0000000620089981 */ /* 0x0002a8000c0e1d00 */
[----:B------:R-:W3:Y:S04]  /*1400*/  LDG.E.EL.128 R12, desc[UR6][R20.64+0x40] ;  /* 0x00004006140c7981 */ /* 0x000ee8000c2e1d00 */
[----:B------:R-:W3:Y:S01]  /*1410*/  LDG.E.EL.128 R16, desc[UR6][R22.64+0x40] ;  /* 0x0000400616107981 */ /* 0x000ee2000c2e1d00 */
[----:B------:R-:W-:Y:S01]  /*1420*/  IMAD.WIDE R30, R31, 0x4, R4 ;  /* 0x000000041f1e7825 */ /* 0x000fe200078e0204 */
[----:B0-----:R-:W-:-:S04]  /*1430*/  IADD3 R29, R0, 0x10, RZ ;  /* 0x00000010001d7810 */ /* 0x001fc80007ffe0ff */
[----:B------:R-:W-:-:S05]  /*1440*/  IADD3 R29, R29, 0x8, RZ ;  /* 0x000000081d1d7810 */ /* 0x000fca0007ffe0ff */
[----:B-1----:R-:W-:Y:S01]  /*1450*/  IMAD.WIDE R32, R29, 0x4, R6 ;  /* 0x000000041d207825 */ /* 0x002fe200078e0206 */
[----:B--2---:R-:W-:Y:S02]  /*1460*/  SEL R35, R8, RZ, !P1 ;  /* 0x000000ff08237207 */ /* 0x004fe40004800000 */
[----:B------:R-:W-:Y:S02]  /*1470*/  SEL R9, R9, RZ, !P1 ;  /* 0x000000ff09097207 */ /* 0x000fe40004800000 */
[----:B------:R-:W-:Y:S01]  /*1480*/  SEL R37, R10, RZ, !P1 ;  /* 0x000000ff0a257207 */ /* 0x000fe20004800000 */
[C---:B------:R-:W-:Y:S01]  /*1490*/  FADD R8, -R2.reuse, R35 ;  /* 0x0000002302087221 */ /* 0x040fe20000000100 */
[----:B------:R-:W-:Y:S01]  /*14a0*/  SEL R11, R11, RZ, !P1 ;  /* 0x000000ff0b0b7207 */ /* 0x000fe20004800000 */
[C---:B------:R-:W-:Y:S02]  /*14b0*/  FADD R10, -R2.reuse, R9 ;  /* 0x00000009020a7221 */ /* 0x040fe40000000100 */
[C---:B------:R-:W-:Y:S01]  /*14c0*/  FMUL R9, R3.reuse, R8 ;  /* 0x0000000803097220 */ /* 0x040fe20000400000 */
[C---:B------:R-:W-:Y:S01]  /*14d0*/  FADD R8, -R2.reuse, R37 ;  /* 0x0000002502087221 */ /* 0x040fe20000000100 */
[----:B------:R-:W-:Y:S01]  /*14e0*/  FADD R26, -R2, R11 ;  /* 0x0000000b021a7221 */ /* 0x000fe20000000100 */
[C---:B------:R-:W-:Y:S01]  /*14f0*/  FMUL R10, R3.reuse, R10 ;  /* 0x0000000a030a7220 */ /* 0x040fe20000400000 */
[----:B---3--:R-:W-:Y:S01]  /*1500*/  FFMA R24, R12, R9, R16 ;  /* 0x000000090c187223 */ /* 0x008fe20000000010 */
[C---:B------:R-:W-:Y:S01]  /*1510*/  FMUL R9, R3.reuse, R8 ;  /* 0x0000000803097220 */ /* 0x040fe20000400000 */
[----:B------:R-:W-:Y:S01]  /*1520*/  FMUL R8, R3, R26 ;  /* 0x0000001a03087220 */ /* 0x000fe20000400000 */
[----:B------:R-:W-:Y:S01]  /*1530*/  FFMA R25, R13, R10, R17 ;  /* 0x0000000a0d197223 */ /* 0x000fe20000000011 */
[----:B------:R-:W-:Y:S01]  /*1540*/  CS2R R10, SRZ ;  /* 0x00000000000a7805 */ /* 0x000fe2000001ff00 */
[----:B------:R-:W-:Y:S01]  /*1550*/  FFMA R26, R14, R9, R18 ;  /* 0x000000090e1a7223 */ /* 0x000fe20000000012 */
[----:B------:R-:W-:Y:S01]  /*1560*/  FFMA R27, R15, R8, R19 ;  /* 0x000000080f1b7223 */ /* 0x000fe20000000013 */
[----:B------:R-:W-:-:S04]  /*1570*/  CS2R R8, SRZ ;  /* 0x0000000000087805 */ /* 0x000fc8000001ff00 */
        /* <DEDUP_REMOVED lines=498> */
[----:B-1----:R-:W-:-:S04]  /*34a0*/  IADD3 R33, R0, 0xb0, RZ ;  /* 0x000000b000217810 */ /* 0x002fc80007ffe0ff */
[----:B------:R-:W-:Y:S01]  /*34b0*/  IADD3 R33, R33, 0x8, RZ ;  /* 0x0000000821217810 */ /* 0x000fe20007ffe0ff */
[----:B0-----:R-:W-:-:S04]  /*34c0*/  IMAD.WIDE R28, R31, 0x4, R4 ;  /* 0x000000041f1c7825 */ /* 0x001fc800078e0204 */
[----:B------:R-:W-:Y:S01]  /*34d0*/  IMAD.WIDE R6, R33, 0x4, R6 ;  /* 0x0000000421067825 */ /* 0x000fe200078e0206 */
        /* <DEDUP_REMOVED lines=19> */
[----:B------:R-:W2:Y:S04]  /*3610*/  @!P1 LDG.E.EF.128 R8, desc[UR6][R6.64] ;  /* 0x0000000606089981 */ /* 0x000ea8000c0e1d00 */
[----:B------:R-:W3:Y:S04]  /*3620*/  LDG.E.EL.128 R16, desc[UR6][R20.64+0x2e0] ;  /* 0x0002e00614107981 */ /* 0x000ee8000c2e1d00 */
[----:B------:R-:W3:Y:S01]  /*3630*/  LDG.E.EL.128 R24, desc[UR6][R22.64+0x2e0] ;  /* 0x0002e00616187981 */ /* 0x000ee2000c2e1d00 */
[----:B------:R-:W-:Y:S01]  /*3640*/  IMAD.WIDE R4, R33, 0x4, R4 ;  /* 0x0000000421047825 */ /* 0x000fe200078e0204 */
[----:B--2---:R-:W-:-:S02]  /*3650*/  SEL R31, R8, RZ, !P1 ;  /* 0x000000ff081f7207 */ /* 0x004fc40004800000 */
        /* <DEDUP_REMOVED lines=9> */
[C---:B------:R-:W-:Y:S01]  /*36f0*/  FMUL R9, R3.reuse, R10 ;  /* 0x0000000a03097220 */ /* 0x040fe20000400000 */
[----:B---3--:R-:W-:Y:S01]  /*3700*/  FFMA R16, R16, R7, R24 ;  /* 0x0000000710107223 */ /* 0x008fe20000000018 */
[----:B------:R-:W-:Y:S01]  /*3710*/  FMUL R2, R3, R2 ;  /* 0x0000000203027220 */ /* 0x000fe20000400000 */
[----:B------:R-:W-:Y:S01]  /*3720*/  FFMA R17, R17, R8, R25 ;  /* 0x0000000811117223 */ /* 0x000fe20000000019 */
[----:B------:R-:W-:-:S02]  /*3730*/  FFMA R18, R18, R9, R26 ;  /* 0x0000000912127223 */ /* 0x000fc4000000001a */
[----:B------:R-:W-:Y:S01]  /*3740*/  FFMA R19, R19, R2, R27 ;  /* 0x0000000213137223 */ /* 0x000fe2000000001b */
[----:B0-----:R-:W-:Y:S06]  /*3750*/  @P1 EXIT ;  /* 0x000000000000194d */ /* 0x001fec0003800000 */
[----:B------:R-:W-:Y:S01]  /*3760*/  STG.E.128 desc[UR6][R4.64], R16 ;  /* 0x0000001004007986 */ /* 0x000fe2000c101d06 */
[----:B------:R-:W-:Y:S05]  /*3770*/  EXIT ;  /* 0x000000000000794d */ /* 0x000fea0003800000 */
.L_x_1:
[----:B------:R-:W-:-:S00]  /*3780*/  BRA `(.L_x_1) ;  /* 0xfffffffc00fc7947 */ /* 0x000fc0000383ffff */
[----:B------:R-:W-:-:S00]  /*3790*/  NOP ;  /* 0x0000000000007918 */ /* 0x000fc00000000000 */
        /* <DEDUP_REMOVED lines=14> */
.L_x_2:


//--------------------- .nv.global.init           --------------------------
	.section	.nv.global.init,"aw",@progbits
.nv.global.init:
	.type		_$_str,@object
	.size		_$_str,(.L_0 - _$_str)
_$_str:
        /*0000*/ 	.byte	0x5f, 0x5f, 0x43, 0x55, 0x44, 0x41, 0x5f, 0x46, 0x54, 0x5a, 0x00
.L_0:


//--------------------- .nv.shared.triton_red_fused_convolution_native_layer_norm_12 --------------------------
	.section	.nv.shared.triton_red_fused_convolution_native_layer_norm_12,"aw",@nobits
	.sectionflags	@""
	.align	16
	.zero		1024


//--------------------- .nv.constant0.triton_red_fused_convolution_native_layer_norm_12 --------------------------
	.section	.nv.constant0.triton_red_fused_convolution_native_layer_norm_12,"a",@progbits
	.sectionflags	@""
	.align	4
.nv.constant0.triton_red_fused_convolution_native_layer_norm_12:
	.zero		592
